//
// Generated by NVIDIA NVVM Compiler
//
// Compiler Build ID: CL-36424714
// Cuda compilation tools, release 13.0, V13.0.88
// Based on NVVM 20.0.0
//

.version 9.0
.target sm_100
.address_size 64

	// .globl	_Z4multPiS_S_i

.visible .entry _Z4multPiS_S_i(
	.param .u64 .ptr .align 1 _Z4multPiS_S_i_param_0,
	.param .u64 .ptr .align 1 _Z4multPiS_S_i_param_1,
	.param .u64 .ptr .align 1 _Z4multPiS_S_i_param_2,
	.param .u32 _Z4multPiS_S_i_param_3
)
{
	.reg .pred 	%p<10>;
	.reg .b32 	%r<143>;
	.reg .b64 	%rd<47>;

	ld.param.u64 	%rd3, [_Z4multPiS_S_i_param_0];
	ld.param.u64 	%rd4, [_Z4multPiS_S_i_param_1];
	ld.param.u64 	%rd5, [_Z4multPiS_S_i_param_2];
	ld.param.u32 	%r55, [_Z4multPiS_S_i_param_3];
	cvta.to.global.u64 	%rd1, %rd5;
	cvta.to.global.u64 	%rd2, %rd4;
	mov.u32 	%r57, %ctaid.x;
	shl.b32 	%r58, %r57, 4;
	mov.u32 	%r59, %tid.x;
	add.s32 	%r1, %r58, %r59;
	mov.u32 	%r60, %ctaid.y;
	shl.b32 	%r2, %r60, 4;
	mov.u32 	%r3, %tid.y;
	add.s32 	%r4, %r2, %r3;
	setp.lt.s32 	%p1, %r55, 1;
	mov.b32 	%r142, 0;
	@%p1 bra 	$L__BB0_12;
	mul.lo.s32 	%r5, %r55, %r1;
	and.b32  	%r6, %r55, 7;
	setp.lt.u32 	%p2, %r55, 8;
	mov.b32 	%r137, 0;
	mov.u32 	%r142, %r137;
	@%p2 bra 	$L__BB0_4;
	and.b32  	%r137, %r55, 2147483640;
	neg.s32 	%r131, %r137;
	add.s32 	%r64, %r3, %r55;
	add.s32 	%r130, %r64, %r2;
	shl.b32 	%r10, %r55, 3;
	shl.b32 	%r65, %r55, 1;
	add.s32 	%r129, %r4, %r65;
	mad.lo.s32 	%r128, %r55, 3, %r4;
	shl.b32 	%r66, %r55, 2;
	add.s32 	%r127, %r4, %r66;
	mad.lo.s32 	%r126, %r55, 5, %r4;
	mad.lo.s32 	%r125, %r55, 6, %r4;
	mad.lo.s32 	%r124, %r55, 7, %r4;
	mov.b32 	%r142, 0;
	mov.u32 	%r122, %r5;
	mov.u32 	%r123, %r4;
$L__BB0_3:
	.pragma "nounroll";
	mul.wide.s32 	%rd6, %r122, 4;
	add.s64 	%rd7, %rd2, %rd6;
	ld.global.u32 	%r67, [%rd7];
	mul.wide.u32 	%rd8, %r123, 4;
	add.s64 	%rd9, %rd1, %rd8;
	ld.global.u32 	%r68, [%rd9];
	mad.lo.s32 	%r69, %r68, %r67, %r142;
	ld.global.u32 	%r70, [%rd7+4];
	mul.wide.u32 	%rd10, %r130, 4;
	add.s64 	%rd11, %rd1, %rd10;
	ld.global.u32 	%r71, [%rd11];
	mad.lo.s32 	%r72, %r71, %r70, %r69;
	ld.global.u32 	%r73, [%rd7+8];
	mul.wide.u32 	%rd12, %r129, 4;
	add.s64 	%rd13, %rd1, %rd12;
	ld.global.u32 	%r74, [%rd13];
	mad.lo.s32 	%r75, %r74, %r73, %r72;
	ld.global.u32 	%r76, [%rd7+12];
	mul.wide.u32 	%rd14, %r128, 4;
	add.s64 	%rd15, %rd1, %rd14;
	ld.global.u32 	%r77, [%rd15];
	mad.lo.s32 	%r78, %r77, %r76, %r75;
	ld.global.u32 	%r79, [%rd7+16];
	mul.wide.u32 	%rd16, %r127, 4;
	add.s64 	%rd17, %rd1, %rd16;
	ld.global.u32 	%r80, [%rd17];
	mad.lo.s32 	%r81, %r80, %r79, %r78;
	ld.global.u32 	%r82, [%rd7+20];
	mul.wide.u32 	%rd18, %r126, 4;
	add.s64 	%rd19, %rd1, %rd18;
	ld.global.u32 	%r83, [%rd19];
	mad.lo.s32 	%r84, %r83, %r82, %r81;
	ld.global.u32 	%r85, [%rd7+24];
	mul.wide.u32 	%rd20, %r125, 4;
	add.s64 	%rd21, %rd1, %rd20;
	ld.global.u32 	%r86, [%rd21];
	mad.lo.s32 	%r87, %r86, %r85, %r84;
	ld.global.u32 	%r88, [%rd7+28];
	mul.wide.u32 	%rd22, %r124, 4;
	add.s64 	%rd23, %rd1, %rd22;
	ld.global.u32 	%r89, [%rd23];
	mad.lo.s32 	%r142, %r89, %r88, %r87;
	add.s32 	%r131, %r131, 8;
	add.s32 	%r130, %r130, %r10;
	add.s32 	%r129, %r129, %r10;
	add.s32 	%r128, %r128, %r10;
	add.s32 	%r127, %r127, %r10;
	add.s32 	%r126, %r126, %r10;
	add.s32 	%r125, %r125, %r10;
	add.s32 	%r124, %r124, %r10;
	add.s32 	%r123, %r123, %r10;
	add.s32 	%r122, %r122, 8;
	setp.ne.s32 	%p3, %r131, 0;
	@%p3 bra 	$L__BB0_3;
$L__BB0_4:
	setp.eq.s32 	%p4, %r6, 0;
	@%p4 bra 	$L__BB0_12;
	and.b32  	%r42, %r55, 3;
	setp.lt.u32 	%p5, %r6, 4;
	@%p5 bra 	$L__BB0_7;
	add.s32 	%r91, %r137, %r5;
	mul.wide.s32 	%rd24, %r91, 4;
	add.s64 	%rd25, %rd2, %rd24;
	ld.global.u32 	%r92, [%rd25];
	mad.lo.s32 	%r93, %r137, %r55, %r4;
	mul.wide.u32 	%rd26, %r93, 4;
	add.s64 	%rd27, %rd1, %rd26;
	ld.global.u32 	%r94, [%rd27];
	mad.lo.s32 	%r95, %r94, %r92, %r142;
	ld.global.u32 	%r96, [%rd25+4];
	add.s32 	%r97, %r93, %r55;
	mul.wide.u32 	%rd28, %r97, 4;
	add.s64 	%rd29, %rd1, %rd28;
	ld.global.u32 	%r98, [%rd29];
	mad.lo.s32 	%r99, %r98, %r96, %r95;
	ld.global.u32 	%r100, [%rd25+8];
	add.s32 	%r101, %r97, %r55;
	mul.wide.u32 	%rd30, %r101, 4;
	add.s64 	%rd31, %rd1, %rd30;
	ld.global.u32 	%r102, [%rd31];
	mad.lo.s32 	%r103, %r102, %r100, %r99;
	ld.global.u32 	%r104, [%rd25+12];
	add.s32 	%r105, %r101, %r55;
	mul.wide.u32 	%rd32, %r105, 4;
	add.s64 	%rd33, %rd1, %rd32;
	ld.global.u32 	%r106, [%rd33];
	mad.lo.s32 	%r142, %r106, %r104, %r103;
	add.s32 	%r137, %r137, 4;
$L__BB0_7:
	setp.eq.s32 	%p6, %r42, 0;
	@%p6 bra 	$L__BB0_12;
	setp.eq.s32 	%p7, %r42, 1;
	@%p7 bra 	$L__BB0_10;
	add.s32 	%r108, %r137, %r5;
	mul.wide.s32 	%rd34, %r108, 4;
	add.s64 	%rd35, %rd2, %rd34;
	ld.global.u32 	%r109, [%rd35];
	mad.lo.s32 	%r110, %r137, %r55, %r4;
	mul.wide.u32 	%rd36, %r110, 4;
	add.s64 	%rd37, %rd1, %rd36;
	ld.global.u32 	%r111, [%rd37];
	mad.lo.s32 	%r112, %r111, %r109, %r142;
	ld.global.u32 	%r113, [%rd35+4];
	add.s32 	%r114, %r110, %r55;
	mul.wide.u32 	%rd38, %r114, 4;
	add.s64 	%rd39, %rd1, %rd38;
	ld.global.u32 	%r115, [%rd39];
	mad.lo.s32 	%r142, %r115, %r113, %r112;
	add.s32 	%r137, %r137, 2;
$L__BB0_10:
	and.b32  	%r116, %r55, 1;
	setp.eq.b32 	%p8, %r116, 1;
	not.pred 	%p9, %p8;
	@%p9 bra 	$L__BB0_12;
	add.s32 	%r117, %r137, %r5;
	mul.wide.s32 	%rd40, %r117, 4;
	add.s64 	%rd41, %rd2, %rd40;
	ld.global.u32 	%r118, [%rd41];
	mad.lo.s32 	%r119, %r137, %r55, %r4;
	mul.wide.u32 	%rd42, %r119, 4;
	add.s64 	%rd43, %rd1, %rd42;
	ld.global.u32 	%r120, [%rd43];
	mad.lo.s32 	%r142, %r120, %r118, %r142;
$L__BB0_12:
	cvta.to.global.u64 	%rd44, %rd3;
	mad.lo.s32 	%r121, %r55, %r1, %r4;
	mul.wide.s32 	%rd45, %r121, 4;
	add.s64 	%rd46, %rd44, %rd45;
	st.global.u32 	[%rd46], %r142;
	ret;

}


// ===== COMPILED SASS (sm_100) =====

	.target	sm_100

	.elftype	@"ET_EXEC"


//--------------------- .note.nv.tkinfo           --------------------------
	.section	.note.nv.tkinfo,"",@"SHT_NOTE"
	.sectionflags	@"SHF_NOTE_NV_TKINFO"
	.tkinfo
        /*0018*/ 	.word	0x00000002
        /*0030*/ 	.string	""
        /*0030*/ 	.string	"ptxas"
        /*0030*/ 	.string	"Cuda compilation tools, release 13.0, V13.0.88"
        /*0030*/ 	.string	"Build cuda_13.0.r13.0/compiler.36424714_0"
        /*0030*/ 	.string	"-arch sm_100 -m 64 "



//--------------------- .note.nv.cuinfo           --------------------------
	.section	.note.nv.cuinfo,"",@"SHT_NOTE"
	.sectionflags	@"SHF_NOTE_NV_CUINFO"
        /*0018*/ 	.short	0x0002
        /*001a*/ 	.short	0x0064
        /*001c*/ 	.short	0x0082
	.zero		2


//--------------------- .nv.info                  --------------------------
	.section	.nv.info,"",@"SHT_CUDA_INFO"
	.align	4


	//----- nvinfo : EIATTR_REGCOUNT
	.align		4
        /*0000*/ 	.byte	0x04, 0x2f
        /*0002*/ 	.short	(.L_1 - .L_0)
	.align		4
.L_0:
        /*0004*/ 	.word	index@(_Z4multPiS_S_i)
        /*0008*/ 	.word	0x00000020


	//----- nvinfo : EIATTR_FRAME_SIZE
	.align		4
.L_1:
        /*000c*/ 	.byte	0x04, 0x11
        /*000e*/ 	.short	(.L_3 - .L_2)
	.align		4
.L_2:
        /*0010*/ 	.word	index@(_Z4multPiS_S_i)
        /*0014*/ 	.word	0x00000000


	//----- nvinfo : EIATTR_MIN_STACK_SIZE
	.align		4
.L_3:
        /*0018*/ 	.byte	0x04, 0x12
        /*001a*/ 	.short	(.L_5 - .L_4)
	.align		4
.L_4:
        /*001c*/ 	.word	index@(_Z4multPiS_S_i)
        /*0020*/ 	.word	0x00000000
.L_5:


//--------------------- .nv.compat                --------------------------
	.section	.nv.compat,"",@"SHT_CUDA_COMPAT_INFO"
	.align	4
        /*0000*/ 	.byte	0x02, 0x09, 0x00, 0x00, 0x02, 0x02, 0x01, 0x00, 0x02, 0x05, 0x05, 0x00, 0x03, 0x07, 0x01, 0x01
        /*0010*/ 	.byte	0x02, 0x03, 0x00, 0x00, 0x02, 0x06, 0x01, 0x00, 0x04, 0x0b, 0x08, 0x00, 0x09, 0x00, 0x00, 0x00
        /*0020*/ 	.byte	0x00, 0x00, 0x00, 0x00


//--------------------- .nv.info._Z4multPiS_S_i   --------------------------
	.section	.nv.info._Z4multPiS_S_i,"",@"SHT_CUDA_INFO"
	.sectionflags	@""
	.align	4


	//----- nvinfo : EIATTR_CUDA_API_VERSION
	.align		4
        /*0000*/ 	.byte	0x04, 0x37
        /*0002*/ 	.short	(.L_7 - .L_6)
.L_6:
        /*0004*/ 	.word	0x00000082


	//----- nvinfo : EIATTR_KPARAM_INFO
	.align		4
.L_7:
        /*0008*/ 	.byte	0x04, 0x17
        /*000a*/ 	.short	(.L_9 - .L_8)
.L_8:
        /*000c*/ 	.word	0x00000000
        /*0010*/ 	.short	0x0003
        /*0012*/ 	.short	0x0018
        /*0014*/ 	.byte	0x00, 0xf0, 0x11, 0x00


	//----- nvinfo : EIATTR_KPARAM_INFO
	.align		4
.L_9:
        /*0018*/ 	.byte	0x04, 0x17
        /*001a*/ 	.short	(.L_11 - .L_10)
.L_10:
        /*001c*/ 	.word	0x00000000
        /*0020*/ 	.short	0x0002
        /*0022*/ 	.short	0x0010
        /*0024*/ 	.byte	0x00, 0xf5, 0x21, 0x00


	//----- nvinfo : EIATTR_KPARAM_INFO
	.align		4
.L_11:
        /*0028*/ 	.byte	0x04, 0x17
        /*002a*/ 	.short	(.L_13 - .L_12)
.L_12:
        /*002c*/ 	.word	0x00000000
        /*0030*/ 	.short	0x0001
        /*0032*/ 	.short	0x0008
        /*0034*/ 	.byte	0x00, 0xf5, 0x21, 0x00


	//----- nvinfo : EIATTR_KPARAM_INFO
	.align		4
.L_13:
        /*0038*/ 	.byte	0x04, 0x17
        /*003a*/ 	.short	(.L_15 - .L_14)
.L_14:
        /*003c*/ 	.word	0x00000000
        /*0040*/ 	.short	0x0000
        /*0042*/ 	.short	0x0000
        /*0044*/ 	.byte	0x00, 0xf5, 0x21, 0x00


	//----- nvinfo : EIATTR_SPARSE_MMA_MASK
	.align		4
.L_15:
        /*0048*/ 	.byte	0x03, 0x50
        /*004a*/ 	.short	0x0000


	//----- nvinfo : EIATTR_MAXREG_COUNT
	.align		4
        /*004c*/ 	.byte	0x03, 0x1b
        /*004e*/ 	.short	0x00ff


	//----- nvinfo : EIATTR_MERCURY_ISA_VERSION
	.align		4
        /*0050*/ 	.byte	0x03, 0x5f
        /*0052*/ 	.short	0x0101


	//----- nvinfo : EIATTR_VRC_CTA_INIT_COUNT
	.align		4
        /*0054*/ 	.byte	0x02, 0x4a
	.zero		1
	.zero		1


	//----- nvinfo : EIATTR_EXIT_INSTR_OFFSETS
	.align		4
        /*0058*/ 	.byte	0x04, 0x1c
        /*005a*/ 	.short	(.L_17 - .L_16)


	//   ....[0]....
.L_16:
        /*005c*/ 	.word	0x000008d0


	//----- nvinfo : EIATTR_CBANK_PARAM_SIZE
	.align		4
.L_17:
        /*0060*/ 	.byte	0x03, 0x19
        /*0062*/ 	.short	0x001c


	//----- nvinfo : EIATTR_PARAM_CBANK
	.align		4
        /*0064*/ 	.byte	0x04, 0x0a
        /*0066*/ 	.short	(.L_19 - .L_18)
	.align		4
.L_18:
        /*0068*/ 	.word	index@(.nv.constant0._Z4multPiS_S_i)
        /*006c*/ 	.short	0x0380
        /*006e*/ 	.short	0x001c


	//----- nvinfo : EIATTR_SW_WAR
	.align		4
.L_19:
        /*0070*/ 	.byte	0x04, 0x36
        /*0072*/ 	.short	(.L_21 - .L_20)
.L_20:
        /*0074*/ 	.word	0x00000008
.L_21:


//--------------------- .nv.callgraph             --------------------------
	.section	.nv.callgraph,"",@"SHT_CUDA_CALLGRAPH"
	.align	4
	.sectionentsize	8
	.align		4
        /*0000*/ 	.word	0x00000000
	.align		4
        /*0004*/ 	.word	0xffffffff
	.align		4
        /*0008*/ 	.word	0x00000000
	.align		4
        /*000c*/ 	.word	0xfffffffe
	.align		4
        /*0010*/ 	.word	0x00000000
	.align		4
        /*0014*/ 	.word	0xfffffffd
	.align		4
        /*0018*/ 	.word	0x00000000
	.align		4
        /*001c*/ 	.word	0xfffffffc


//--------------------- .text._Z4multPiS_S_i      --------------------------
	.section	.text._Z4multPiS_S_i,"ax",@progbits
	.align	128
        .global         _Z4multPiS_S_i
        .type           _Z4multPiS_S_i,@function
        .size           _Z4multPiS_S_i,(.L_x_5 - _Z4multPiS_S_i)
        .other          _Z4multPiS_S_i,@"STO_CUDA_ENTRY STV_DEFAULT"
_Z4multPiS_S_i:
.text._Z4multPiS_S_i:
[----:B------:R-:W-:Y:S08]  /*0000*/  LDC R1, c[0x0][0x37c] ;  /* 0x0000df00ff017b82 */ /* 0x000ff00000000800 */
[----:B------:R-:W0:Y:S01]  /*0010*/  LDC R0, c[0x0][0x398] ;  /* 0x0000e600ff007b82 */ /* 0x000e220000000800 */
[----:B------:R-:W1:Y:S01]  /*0020*/  S2R R3, SR_CTAID.X ;  /* 0x0000000000037919 */ /* 0x000e620000002500 */
[----:B------:R-:W2:Y:S01]  /*0030*/  LDCU.64 UR4, c[0x0][0x358] ;  /* 0x00006b00ff0477ac */ /* 0x000ea20008000a00 */
[----:B------:R-:W-:Y:S01]  /*0040*/  HFMA2 R20, -RZ, RZ, 0, 0 ;  /* 0x00000000ff147431 */ /* 0x000fe200000001ff */
[----:B------:R-:W1:Y:S01]  /*0050*/  S2R R2, SR_TID.X ;  /* 0x0000000000027919 */ /* 0x000e620000002100 */
[----:B------:R-:W3:Y:S01]  /*0060*/  S2R R6, SR_CTAID.Y ;  /* 0x0000000000067919 */ /* 0x000ee20000002600 */
[----:B------:R-:W3:Y:S01]  /*0070*/  S2R R13, SR_TID.Y ;  /* 0x00000000000d7919 */ /* 0x000ee20000002200 */
[----:B0-----:R-:W-:-:S02]  /*0080*/  ISETP.GE.AND P0, PT, R0, 0x1, PT ;  /* 0x000000010000780c */ /* 0x001fc40003f06270 */
[----:B-1----:R-:W-:Y:S02]  /*0090*/  LEA R3, R3, R2, 0x4 ;  /* 0x0000000203037211 */ /* 0x002fe400078e20ff */
[----:B---3--:R-:W-:-:S09]  /*00a0*/  LEA R7, R6, R13, 0x4 ;  /* 0x0000000d06077211 */ /* 0x008fd200078e20ff */
[----:B--2---:R-:W-:Y:S05]  /*00b0*/  @!P0 BRA `(.L_x_0) ;  /* 0x0000000400f48947 */ /* 0x004fea0003800000 */
[C---:B------:R-:W-:Y:S01]  /*00c0*/  ISETP.GE.U32.AND P1, PT, R0.reuse, 0x8, PT ;  /* 0x000000080000780c */ /* 0x040fe20003f26070 */
[----:B------:R-:W-:Y:S01]  /*00d0*/  IMAD R4, R3, R0, RZ ;  /* 0x0000000003047224 */ /* 0x000fe200078e02ff */
[----:B------:R-:W-:Y:S02]  /*00e0*/  LOP3.LUT R2, R0, 0x7, RZ, 0xc0, !PT ;  /* 0x0000000700027812 */ /* 0x000fe400078ec0ff */
[----:B------:R-:W-:Y:S02]  /*00f0*/  MOV R9, RZ ;  /* 0x000000ff00097202 */ /* 0x000fe40000000f00 */
[----:B------:R-:W-:Y:S02]  /*0100*/  ISETP.NE.AND P0, PT, R2, RZ, PT ;  /* 0x000000ff0200720c */ /* 0x000fe40003f05270 */
[----:B------:R-:W-:-:S05]  /*0110*/  MOV R20, RZ ;  /* 0x000000ff00147202 */ /* 0x000fca0000000f00 */
[----:B------:R-:W-:Y:S06]  /*0120*/  @!P1 BRA `(.L_x_1) ;  /* 0x0000000000f09947 */ /* 0x000fec0003800000 */
[----:B------:R-:W-:Y:S01]  /*0130*/  IADD3 R13, PT, PT, R13, R0, RZ ;  /* 0x000000000d0d7210 */ /* 0x000fe20007ffe0ff */
[C-C-:B------:R-:W-:Y:S01]  /*0140*/  IMAD R11, R0.reuse, 0x3, R7.reuse ;  /* 0x00000003000b7824 */ /* 0x140fe200078e0207 */
[C---:B------:R-:W-:Y:S01]  /*0150*/  LOP3.LUT R9, R0.reuse, 0x7ffffff8, RZ, 0xc0, !PT ;  /* 0x7ffffff800097812 */ /* 0x040fe200078ec0ff */
[--C-:B------:R-:W-:Y:S01]  /*0160*/  IMAD R29, R0, 0x5, R7.reuse ;  /* 0x00000005001d7824 */ /* 0x100fe200078e0207 */
[----:B------:R-:W-:Y:S01]  /*0170*/  LEA R13, R6, R13, 0x4 ;  /* 0x0000000d060d7211 */ /* 0x000fe200078e20ff */
[C-C-:B------:R-:W-:Y:S01]  /*0180*/  IMAD R6, R0.reuse, 0x6, R7.reuse ;  /* 0x0000000600067824 */ /* 0x140fe200078e0207 */
[CC--:B------:R-:W-:Y:S01]  /*0190*/  LEA R5, R0.reuse, R7.reuse, 0x1 ;  /* 0x0000000700057211 */ /* 0x0c0fe200078e08ff */
[C---:B------:R-:W-:Y:S01]  /*01a0*/  IMAD R8, R0.reuse, 0x7, R7 ;  /* 0x0000000700087824 */ /* 0x040fe200078e0207 */
[----:B------:R-:W-:Y:S02]  /*01b0*/  LEA R15, R0, R7, 0x2 ;  /* 0x00000007000f7211 */ /* 0x000fe400078e10ff */
[----:B------:R-:W-:-:S02]  /*01c0*/  MOV R20, RZ ;  /* 0x000000ff00147202 */ /* 0x000fc40000000f00 */
[----:B------:R-:W-:Y:S02]  /*01d0*/  MOV R14, R4 ;  /* 0x00000004000e7202 */ /* 0x000fe40000000f00 */
[----:B------:R-:W-:Y:S02]  /*01e0*/  MOV R10, R7 ;  /* 0x00000007000a7202 */ /* 0x000fe40000000f00 */
[----:B------:R-:W-:-:S07]  /*01f0*/  IADD3 R12, PT, PT, -R9, RZ, RZ ;  /* 0x000000ff090c7210 */ /* 0x000fce0007ffe1ff */
.L_x_2:
[----:B------:R-:W0:Y:S08]  /*0200*/  LDC.64 R18, c[0x0][0x390] ;  /* 0x0000e400ff127b82 */ /* 0x000e300000000a00 */
[----:B------:R-:W1:Y:S01]  /*0210*/  LDC.64 R16, c[0x0][0x388] ;  /* 0x0000e200ff107b82 */ /* 0x000e620000000a00 */
[----:B0-----:R-:W-:-:S06]  /*0220*/  IMAD.WIDE.U32 R22, R10, 0x4, R18 ;  /* 0x000000040a167825 */ /* 0x001fcc00078e0012 */
[----:B------:R-:W2:Y:S01]  /*0230*/  LDG.E R22, desc[UR4][R22.64] ;  /* 0x0000000416167981 */ /* 0x000ea2000c1e1900 */
[----:B-1----:R-:W-:-:S05]  /*0240*/  IMAD.WIDE R16, R14, 0x4, R16 ;  /* 0x000000040e107825 */ /* 0x002fca00078e0210 */
[----:B------:R-:W2:Y:S01]  /*0250*/  LDG.E R21, desc[UR4][R16.64] ;  /* 0x0000000410157981 */ /* 0x000ea2000c1e1900 */
[----:B------:R-:W-:-:S03]  /*0260*/  IMAD.WIDE.U32 R26, R13, 0x4, R18 ;  /* 0x000000040d1a7825 */ /* 0x000fc600078e0012 */
[----:B------:R-:W3:Y:S01]  /*0270*/  LDG.E R23, desc[UR4][R16.64+0x8] ;  /* 0x0000080410177981 */ /* 0x000ee2000c1e1900 */
[----:B------:R-:W-:-:S03]  /*0280*/  IMAD.WIDE.U32 R24, R5, 0x4, R18 ;  /* 0x0000000405187825 */ /* 0x000fc600078e0012 */
[----:B------:R-:W4:Y:S04]  /*0290*/  LDG.E R26, desc[UR4][R26.64] ;  /* 0x000000041a1a7981 */ /* 0x000f28000c1e1900 */
[----:B------:R-:W3:Y:S04]  /*02a0*/  LDG.E R24, desc[UR4][R24.64] ;  /* 0x0000000418187981 */ /* 0x000ee8000c1e1900 */
[----:B------:R-:W5:Y:S01]  /*02b0*/  LDG.E R27, desc[UR4][R16.64+0x10] ;  /* 0x00001004101b7981 */ /* 0x000f62000c1e1900 */
[----:B--2---:R-:W-:-:S03]  /*02c0*/  IMAD R21, R21, R22, R20 ;  /* 0x0000001615157224 */ /* 0x004fc600078e0214 */
[----:B------:R-:W4:Y:S02]  /*02d0*/  LDG.E R20, desc[UR4][R16.64+0x4] ;  /* 0x0000040410147981 */ /* 0x000f24000c1e1900 */
[----:B----4-:R-:W-:Y:S02]  /*02e0*/  IMAD R28, R20, R26, R21 ;  /* 0x0000001a141c7224 */ /* 0x010fe400078e0215 */
[----:B------:R-:W-:-:S04]  /*02f0*/  IMAD.WIDE.U32 R20, R11, 0x4, R18 ;  /* 0x000000040b147825 */ /* 0x000fc800078e0012 */
[----:B---3--:R-:W-:Y:S02]  /*0300*/  IMAD R28, R23, R24, R28 ;  /* 0x00000018171c7224 */ /* 0x008fe400078e021c */
[--C-:B------:R-:W-:Y:S01]  /*0310*/  IMAD.WIDE.U32 R22, R15, 0x4, R18.reuse ;  /* 0x000000040f167825 */ /* 0x100fe200078e0012 */
[----:B------:R-:W2:Y:S05]  /*0320*/  LDG.E R20, desc[UR4][R20.64] ;  /* 0x0000000414147981 */ /* 0x000eaa000c1e1900 */
[----:B------:R-:W5:Y:S04]  /*0330*/  LDG.E R22, desc[UR4][R22.64] ;  /* 0x0000000416167981 */ /* 0x000f68000c1e1900 */
[----:B------:R-:W2:Y:S01]  /*0340*/  LDG.E R21, desc[UR4][R16.64+0xc] ;  /* 0x00000c0410157981 */ /* 0x000ea2000c1e1900 */
[----:B------:R-:W-:-:S03]  /*0350*/  IMAD.WIDE.U32 R24, R29, 0x4, R18 ;  /* 0x000000041d187825 */ /* 0x000fc600078e0012 */
[----:B------:R-:W3:Y:S04]  /*0360*/  LDG.E R23, desc[UR4][R16.64+0x1c] ;  /* 0x00001c0410177981 */ /* 0x000ee8000c1e1900 */
[----:B------:R-:W4:Y:S01]  /*0370*/  LDG.E R24, desc[UR4][R24.64] ;  /* 0x0000000418187981 */ /* 0x000f22000c1e1900 */
[----:B--2---:R-:W-:-:S03]  /*0380*/  IMAD R28, R21, R20, R28 ;  /* 0x00000014151c7224 */ /* 0x004fc600078e021c */
[----:B------:R-:W4:Y:S01]  /*0390*/  LDG.E R21, desc[UR4][R16.64+0x14] ;  /* 0x0000140410157981 */ /* 0x000f22000c1e1900 */
[----:B-----5:R-:W-:Y:S02]  /*03a0*/  IMAD R28, R27, R22, R28 ;  /* 0x000000161b1c7224 */ /* 0x020fe400078e021c */
[--C-:B------:R-:W-:Y:S01]  /*03b0*/  IMAD.WIDE.U32 R26, R6, 0x4, R18.reuse ;  /* 0x00000004061a7825 */ /* 0x100fe200078e0012 */
[----:B------:R-:W2:Y:S03]  /*03c0*/  LDG.E R20, desc[UR4][R16.64+0x18] ;  /* 0x0000180410147981 */ /* 0x000ea6000c1e1900 */
[----:B------:R-:W-:Y:S02]  /*03d0*/  IMAD.WIDE.U32 R18, R8, 0x4, R18 ;  /* 0x0000000408127825 */ /* 0x000fe400078e0012 */
[----:B------:R-:W2:Y:S04]  /*03e0*/  LDG.E R26, desc[UR4][R26.64] ;  /* 0x000000041a1a7981 */ /* 0x000ea8000c1e1900 */
[----:B------:R-:W3:Y:S01]  /*03f0*/  LDG.E R18, desc[UR4][R18.64] ;  /* 0x0000000412127981 */ /* 0x000ee2000c1e1900 */
[----:B------:R-:W-:-:S04]  /*0400*/  IADD3 R12, PT, PT, R12, 0x8, RZ ;  /* 0x000000080c0c7810 */ /* 0x000fc80007ffe0ff */
[----:B------:R-:W-:Y:S02]  /*0410*/  ISETP.NE.AND P1, PT, R12, RZ, PT ;  /* 0x000000ff0c00720c */ /* 0x000fe40003f25270 */
[C---:B------:R-:W-:Y:S02]  /*0420*/  LEA R13, R0.reuse, R13, 0x3 ;  /* 0x0000000d000d7211 */ /* 0x040fe400078e18ff */
[C---:B------:R-:W-:Y:S02]  /*0430*/  LEA R5, R0.reuse, R5, 0x3 ;  /* 0x0000000500057211 */ /* 0x040fe400078e18ff */
[C---:B------:R-:W-:Y:S02]  /*0440*/  LEA R11, R0.reuse, R11, 0x3 ;  /* 0x0000000b000b7211 */ /* 0x040fe400078e18ff */
[C---:B------:R-:W-:Y:S02]  /*0450*/  LEA R15, R0.reuse, R15, 0x3 ;  /* 0x0000000f000f7211 */ /* 0x040fe400078e18ff */
[----:B------:R-:W-:-:S02]  /*0460*/  LEA R29, R0, R29, 0x3 ;  /* 0x0000001d001d7211 */ /* 0x000fc400078e18ff */
[C---:B------:R-:W-:Y:S02]  /*0470*/  LEA R6, R0.reuse, R6, 0x3 ;  /* 0x0000000600067211 */ /* 0x040fe400078e18ff */
[C---:B------:R-:W-:Y:S02]  /*0480*/  LEA R8, R0.reuse, R8, 0x3 ;  /* 0x0000000800087211 */ /* 0x040fe400078e18ff */
[----:B------:R-:W-:Y:S02]  /*0490*/  LEA R10, R0, R10, 0x3 ;  /* 0x0000000a000a7211 */ /* 0x000fe400078e18ff */
[----:B------:R-:W-:Y:S01]  /*04a0*/  IADD3 R14, PT, PT, R14, 0x8, RZ ;  /* 0x000000080e0e7810 */ /* 0x000fe20007ffe0ff */
[----:B----4-:R-:W-:-:S04]  /*04b0*/  IMAD R21, R21, R24, R28 ;  /* 0x0000001815157224 */ /* 0x010fc800078e021c */
[----:B--2---:R-:W-:-:S04]  /*04c0*/  IMAD R20, R20, R26, R21 ;  /* 0x0000001a14147224 */ /* 0x004fc800078e0215 */
[----:B---3--:R-:W-:Y:S01]  /*04d0*/  IMAD R20, R23, R18, R20 ;  /* 0x0000001217147224 */ /* 0x008fe200078e0214 */
[----:B------:R-:W-:Y:S06]  /*04e0*/  @P1 BRA `(.L_x_2) ;  /* 0xfffffffc00441947 */ /* 0x000fec000383ffff */
.L_x_1:
[----:B------:R-:W-:Y:S05]  /*04f0*/  @!P0 BRA `(.L_x_0) ;  /* 0x0000000000e48947 */ /* 0x000fea0003800000 */
[----:B------:R-:W-:Y:S02]  /*0500*/  ISETP.GE.U32.AND P0, PT, R2, 0x4, PT ;  /* 0x000000040200780c */ /* 0x000fe40003f06070 */
[----:B------:R-:W-:-:S04]  /*0510*/  LOP3.LUT R6, R0, 0x3, RZ, 0xc0, !PT ;  /* 0x0000000300067812 */ /* 0x000fc800078ec0ff */
[----:B------:R-:W-:-:S07]  /*0520*/  ISETP.NE.AND P1, PT, R6, RZ, PT ;  /* 0x000000ff0600720c */ /* 0x000fce0003f25270 */
[----:B------:R-:W-:Y:S06]  /*0530*/  @!P0 BRA `(.L_x_3) ;  /* 0x0000000000648947 */ /* 0x000fec0003800000 */
[----:B------:R-:W0:Y:S01]  /*0540*/  LDC.64 R10, c[0x0][0x390] ;  /* 0x0000e400ff0a7b82 */ /* 0x000e220000000a00 */
[----:B------:R-:W-:Y:S01]  /*0550*/  IMAD R17, R9, R0, R7 ;  /* 0x0000000009117224 */ /* 0x000fe200078e0207 */
[----:B------:R-:W-:-:S04]  /*0560*/  IADD3 R5, PT, PT, R4, R9, RZ ;  /* 0x0000000904057210 */ /* 0x000fc80007ffe0ff */
[-C--:B------:R-:W-:Y:S02]  /*0570*/  IADD3 R19, PT, PT, R17, R0.reuse, RZ ;  /* 0x0000000011137210 */ /* 0x080fe40007ffe0ff */
[----:B------:R-:W1:Y:S02]  /*0580*/  LDC.64 R12, c[0x0][0x388] ;  /* 0x0000e200ff0c7b82 */ /* 0x000e640000000a00 */
[----:B------:R-:W-:Y:S01]  /*0590*/  IADD3 R21, PT, PT, R19, R0, RZ ;  /* 0x0000000013157210 */ /* 0x000fe20007ffe0ff */
[----:B0-----:R-:W-:-:S04]  /*05a0*/  IMAD.WIDE.U32 R16, R17, 0x4, R10 ;  /* 0x0000000411107825 */ /* 0x001fc800078e000a */
[----:B------:R-:W-:Y:S02]  /*05b0*/  IMAD.WIDE.U32 R18, R19, 0x4, R10 ;  /* 0x0000000413127825 */ /* 0x000fe400078e000a */
[----:B------:R-:W2:Y:S02]  /*05c0*/  LDG.E R16, desc[UR4][R16.64] ;  /* 0x0000000410107981 */ /* 0x000ea4000c1e1900 */
[----:B-1----:R-:W-:Y:S02]  /*05d0*/  IMAD.WIDE R12, R5, 0x4, R12 ;  /* 0x00000004050c7825 */ /* 0x002fe400078e020c */
[----:B------:R-:W3:Y:S02]  /*05e0*/  LDG.E R18, desc[UR4][R18.64] ;  /* 0x0000000412127981 */ /* 0x000ee4000c1e1900 */
[C-C-:B------:R-:W-:Y:S01]  /*05f0*/  IMAD.WIDE.U32 R14, R21.reuse, 0x4, R10.reuse ;  /* 0x00000004150e7825 */ /* 0x140fe200078e000a */
[----:B------:R-:W-:Y:S01]  /*0600*/  IADD3 R21, PT, PT, R21, R0, RZ ;  /* 0x0000000015157210 */ /* 0x000fe20007ffe0ff */
[----:B------:R-:W2:Y:S04]  /*0610*/  LDG.E R5, desc[UR4][R12.64] ;  /* 0x000000040c057981 */ /* 0x000ea8000c1e1900 */
[----:B------:R-:W3:Y:S01]  /*0620*/  LDG.E R2, desc[UR4][R12.64+0x4] ;  /* 0x000004040c027981 */ /* 0x000ee2000c1e1900 */
[----:B------:R-:W-:-:S03]  /*0630*/  IMAD.WIDE.U32 R10, R21, 0x4, R10 ;  /* 0x00000004150a7825 */ /* 0x000fc600078e000a */
[----:B------:R-:W4:Y:S04]  /*0640*/  LDG.E R14, desc[UR4][R14.64] ;  /* 0x000000040e0e7981 */ /* 0x000f28000c1e1900 */
[----:B------:R-:W4:Y:S04]  /*0650*/  LDG.E R21, desc[UR4][R12.64+0x8] ;  /* 0x000008040c157981 */ /* 0x000f28000c1e1900 */
[----:B------:R-:W5:Y:S04]  /*0660*/  LDG.E R23, desc[UR4][R12.64+0xc] ;  /* 0x00000c040c177981 */ /* 0x000f68000c1e1900 */
[----:B------:R-:W5:Y:S01]  /*0670*/  LDG.E R10, desc[UR4][R10.64] ;  /* 0x000000040a0a7981 */ /* 0x000f62000c1e1900 */
[----:B------:R-:W-:Y:S01]  /*0680*/  IADD3 R9, PT, PT, R9, 0x4, RZ ;  /* 0x0000000409097810 */ /* 0x000fe20007ffe0ff */
[----:B--2---:R-:W-:-:S04]  /*0690*/  IMAD R5, R5, R16, R20 ;  /* 0x0000001005057224 */ /* 0x004fc800078e0214 */
[----:B---3--:R-:W-:-:S04]  /*06a0*/  IMAD R2, R2, R18, R5 ;  /* 0x0000001202027224 */ /* 0x008fc800078e0205 */
[----:B----4-:R-:W-:-:S04]  /*06b0*/  IMAD R2, R21, R14, R2 ;  /* 0x0000000e15027224 */ /* 0x010fc800078e0202 */
[----:B-----5:R-:W-:-:S07]  /*06c0*/  IMAD R20, R23, R10, R2 ;  /* 0x0000000a17147224 */ /* 0x020fce00078e0202 */
.L_x_3:
[----:B------:R-:W-:Y:S05]  /*06d0*/  @!P1 BRA `(.L_x_0) ;  /* 0x00000000006c9947 */ /* 0x000fea0003800000 */
[----:B------:R-:W-:Y:S02]  /*06e0*/  ISETP.NE.AND P0, PT, R6, 0x1, PT ;  /* 0x000000010600780c */ /* 0x000fe40003f05270 */
[----:B------:R-:W-:-:S04]  /*06f0*/  LOP3.LUT R2, R0, 0x1, RZ, 0xc0, !PT ;  /* 0x0000000100027812 */ /* 0x000fc800078ec0ff */
[----:B------:R-:W-:-:S07]  /*0700*/  ISETP.NE.U32.AND P1, PT, R2, 0x1, PT ;  /* 0x000000010200780c */ /* 0x000fce0003f25070 */
[----:B------:R-:W0:Y:S01]  /*0710*/  @P0 LDC.64 R18, c[0x0][0x390] ;  /* 0x0000e400ff120b82 */ /* 0x000e220000000a00 */
[CC--:B------:R-:W-:Y:S01]  /*0720*/  @P0 IMAD R17, R9.reuse, R0.reuse, R7 ;  /* 0x0000000009110224 */ /* 0x0c0fe200078e0207 */
[----:B------:R-:W-:Y:S02]  /*0730*/  @P0 IADD3 R5, PT, PT, R4, R9, RZ ;  /* 0x0000000904050210 */ /* 0x000fe40007ffe0ff */
[----:B------:R-:W-:Y:S02]  /*0740*/  @P0 IADD3 R9, PT, PT, R9, 0x2, RZ ;  /* 0x0000000209090810 */ /* 0x000fe40007ffe0ff */
[C---:B------:R-:W-:Y:S02]  /*0750*/  @P0 IADD3 R21, PT, PT, R17.reuse, R0, RZ ;  /* 0x0000000011150210 */ /* 0x040fe40007ffe0ff */
[----:B------:R-:W1:Y:S08]  /*0760*/  @P0 LDC.64 R10, c[0x0][0x388] ;  /* 0x0000e200ff0a0b82 */ /* 0x000e700000000a00 */
[----:B------:R-:W2:Y:S08]  /*0770*/  @!P1 LDC.64 R14, c[0x0][0x388] ;  /* 0x0000e200ff0e9b82 */ /* 0x000eb00000000a00 */
[----:B------:R-:W3:Y:S01]  /*0780*/  @!P1 LDC.64 R12, c[0x0][0x390] ;  /* 0x0000e400ff0c9b82 */ /* 0x000ee20000000a00 */
[----:B0-----:R-:W-:-:S04]  /*0790*/  @P0 IMAD.WIDE.U32 R16, R17, 0x4, R18 ;  /* 0x0000000411100825 */ /* 0x001fc800078e0012 */
[----:B------:R-:W-:Y:S02]  /*07a0*/  @P0 IMAD.WIDE.U32 R18, R21, 0x4, R18 ;  /* 0x0000000415120825 */ /* 0x000fe400078e0012 */
[----:B------:R-:W4:Y:S02]  /*07b0*/  @P0 LDG.E R16, desc[UR4][R16.64] ;  /* 0x0000000410100981 */ /* 0x000f24000c1e1900 */
[----:B-1----:R-:W-:Y:S01]  /*07c0*/  @P0 IMAD.WIDE R10, R5, 0x4, R10 ;  /* 0x00000004050a0825 */ /* 0x002fe200078e020a */
[----:B------:R-:W-:Y:S01]  /*07d0*/  @!P1 IADD3 R5, PT, PT, R4, R9, RZ ;  /* 0x0000000904059210 */ /* 0x000fe20007ffe0ff */
[----:B------:R-:W5:Y:S02]  /*07e0*/  @P0 LDG.E R18, desc[UR4][R18.64] ;  /* 0x0000000412120981 */ /* 0x000f64000c1e1900 */
[----:B------:R-:W-:Y:S02]  /*07f0*/  @!P1 IMAD R9, R9, R0, R7 ;  /* 0x0000000009099224 */ /* 0x000fe400078e0207 */
[----:B------:R-:W4:Y:S01]  /*0800*/  @P0 LDG.E R21, desc[UR4][R10.64] ;  /* 0x000000040a150981 */ /* 0x000f22000c1e1900 */
[----:B--2---:R-:W-:-:S03]  /*0810*/  @!P1 IMAD.WIDE R14, R5, 0x4, R14 ;  /* 0x00000004050e9825 */ /* 0x004fc600078e020e */
[----:B------:R-:W5:Y:S04]  /*0820*/  @P0 LDG.E R2, desc[UR4][R10.64+0x4] ;  /* 0x000004040a020981 */ /* 0x000f68000c1e1900 */
[----:B------:R-:W2:Y:S01]  /*0830*/  @!P1 LDG.E R15, desc[UR4][R14.64] ;  /* 0x000000040e0f9981 */ /* 0x000ea2000c1e1900 */
[----:B---3--:R-:W-:-:S06]  /*0840*/  @!P1 IMAD.WIDE.U32 R12, R9, 0x4, R12 ;  /* 0x00000004090c9825 */ /* 0x008fcc00078e000c */
[----:B------:R-:W2:Y:S01]  /*0850*/  @!P1 LDG.E R12, desc[UR4][R12.64] ;  /* 0x000000040c0c9981 */ /* 0x000ea2000c1e1900 */
[----:B----4-:R-:W-:-:S04]  /*0860*/  @P0 IMAD R21, R21, R16, R20 ;  /* 0x0000001015150224 */ /* 0x010fc800078e0214 */
[----:B-----5:R-:W-:-:S04]  /*0870*/  @P0 IMAD R20, R2, R18, R21 ;  /* 0x0000001202140224 */ /* 0x020fc800078e0215 */
[----:B--2---:R-:W-:-:S07]  /*0880*/  @!P1 IMAD R20, R15, R12, R20 ;  /* 0x0000000c0f149224 */ /* 0x004fce00078e0214 */
.L_x_0:
[----:B------:R-:W0:Y:S01]  /*0890*/  LDC.64 R4, c[0x0][0x380] ;  /* 0x0000e000ff047b82 */ /* 0x000e220000000a00 */
[----:B------:R-:W-:-:S04]  /*08a0*/  IMAD R3, R3, R0, R7 ;  /* 0x0000000003037224 */ /* 0x000fc800078e0207 */
[----:B0-----:R-:W-:-:S05]  /*08b0*/  IMAD.WIDE R2, R3, 0x4, R4 ;  /* 0x0000000403027825 */ /* 0x001fca00078e0204 */
[----:B------:R-:W-:Y:S01]  /*08c0*/  STG.E desc[UR4][R2.64], R20 ;  /* 0x0000001402007986 */ /* 0x000fe2000c101904 */
[----:B------:R-:W-:Y:S05]  /*08d0*/  EXIT ;  /* 0x000000000000794d */ /* 0x000fea0003800000 */
.L_x_4:
[----:B------:R-:W-:-:S00]  /*08e0*/  BRA `(.L_x_4) ;  /* 0xfffffffc00fc7947 */ /* 0x000fc0000383ffff */
[----:B------:R-:W-:-:S00]  /*08f0*/  NOP ;  /* 0x0000000000007918 */ /* 0x000fc00000000000 */
        /* <DEDUP_REMOVED lines=8> */
.L_x_5:


//--------------------- .nv.shared.reserved.0     --------------------------
	.section	.nv.shared.reserved.0,"aw",@nobits
	.weak		__nv_reservedSMEM_offset_0_alias
	.size		__nv_reservedSMEM_offset_0_alias, 0, 64
	.other		__nv_reservedSMEM_offset_0_alias,@"STO_CUDA_RESERVED_SHARED STV_DEFAULT"
__nv_reservedSMEM_offset_0_alias:
	.zero		0
	.zero		64


//--------------------- .nv.constant0._Z4multPiS_S_i --------------------------
	.section	.nv.constant0._Z4multPiS_S_i,"a",@progbits
	.sectionflags	@""
	.align	4
.nv.constant0._Z4multPiS_S_i:
	.zero		924


//--------------------- SYMBOLS --------------------------

	.type		.nv.reservedSmem.offset0,@object
	.size		.nv.reservedSmem.offset0,0x4
